	.headerflags	@"EF_CUDA_TEXMODE_UNIFIED EF_CUDA_64BIT_ADDRESS EF_CUDA_ACCELERATORS EF_CUDA_SM90 EF_CUDA_VIRTUAL_SM(EF_CUDA_SM90)"
	.elftype	@"ET_EXEC"


//--------------------- .nv.info                  --------------------------
	.section	.nv.info,"",@"SHT_CUDA_INFO"
	.align	4


	//----- nvinfo : EIATTR_REGCOUNT
	.align		4
        /*0000*/ 	.byte	0x04, 0x2f
        /*0002*/ 	.short	(.L_1 - .L_0)
	.align		4
.L_0:
        /*0004*/ 	.word	index@(triton_)
        /*0008*/ 	.word	0x00000014


	//----- nvinfo : EIATTR_MIN_STACK_SIZE
	.align		4
.L_1:
        /*000c*/ 	.byte	0x04, 0x12
        /*000e*/ 	.short	(.L_3 - .L_2)
	.align		4
.L_2:
        /*0010*/ 	.word	index@(triton_)
        /*0014*/ 	.word	0x00000000


	//----- nvinfo : EIATTR_FRAME_SIZE
	.align		4
.L_3:
        /*0018*/ 	.byte	0x04, 0x11
        /*001a*/ 	.short	(.L_5 - .L_4)
	.align		4
.L_4:
        /*001c*/ 	.word	index@(triton_)
        /*0020*/ 	.word	0x00000000


	//----- nvinfo : EIATTR_MIN_STACK_SIZE
	.align		4
.L_5:
        /*0024*/ 	.byte	0x04, 0x12
        /*0026*/ 	.short	(.L_7 - .L_6)
	.align		4
.L_6:
        /*0028*/ 	.word	index@(triton_)
        /*002c*/ 	.word	0x00000000
.L_7:


//--------------------- .nv.info.triton_          --------------------------
	.section	.nv.info.triton_,"",@"SHT_CUDA_INFO"
	.sectionflags	@""
	.align	4


	//----- nvinfo : EIATTR_CUDA_API_VERSION
	.align		4
        /*0000*/ 	.byte	0x04, 0x37
        /*0002*/ 	.short	(.L_9 - .L_8)
.L_8:
        /*0004*/ 	.word	0x0000007c


	//----- nvinfo : EIATTR_KPARAM_INFO
	.align		4
.L_9:
        /*0008*/ 	.byte	0x04, 0x17
        /*000a*/ 	.short	(.L_11 - .L_10)
.L_10:
        /*000c*/ 	.word	0x00000000
        /*0010*/ 	.short	0x0003
        /*0012*/ 	.short	0x0014
        /*0014*/ 	.byte	0x00, 0xf0, 0x11, 0x00


	//----- nvinfo : EIATTR_KPARAM_INFO
	.align		4
.L_11:
        /*0018*/ 	.byte	0x04, 0x17
        /*001a*/ 	.short	(.L_13 - .L_12)
.L_12:
        /*001c*/ 	.word	0x00000000
        /*0020*/ 	.short	0x0002
        /*0022*/ 	.short	0x0010
        /*0024*/ 	.byte	0x00, 0xf0, 0x11, 0x00


	//----- nvinfo : EIATTR_KPARAM_INFO
	.align		4
.L_13:
        /*0028*/ 	.byte	0x04, 0x17
        /*002a*/ 	.short	(.L_15 - .L_14)
.L_14:
        /*002c*/ 	.word	0x00000000
        /*0030*/ 	.short	0x0001
        /*0032*/ 	.short	0x0008
        /*0034*/ 	.byte	0x00, 0xf0, 0x21, 0x00


	//----- nvinfo : EIATTR_KPARAM_INFO
	.align		4
.L_15:
        /*0038*/ 	.byte	0x04, 0x17
        /*003a*/ 	.short	(.L_17 - .L_16)
.L_16:
        /*003c*/ 	.word	0x00000000
        /*0040*/ 	.short	0x0000
        /*0042*/ 	.short	0x0000
        /*0044*/ 	.byte	0x00, 0xf0, 0x21, 0x00


	//----- nvinfo : EIATTR_SPARSE_MMA_MASK
	.align		4
.L_17:
        /*0048*/ 	.byte	0x03, 0x50
        /*004a*/ 	.short	0x0000


	//----- nvinfo : EIATTR_MAXREG_COUNT
	.align		4
        /*004c*/ 	.byte	0x03, 0x1b
        /*004e*/ 	.short	0x00ff


	//----- nvinfo : EIATTR_EXIT_INSTR_OFFSETS
	.align		4
        /*0050*/ 	.byte	0x04, 0x1c
        /*0052*/ 	.short	(.L_19 - .L_18)


	//   ....[0]....
.L_18:
        /*0054*/ 	.word	0x000002f0


	//   ....[1]....
        /*0058*/ 	.word	0x00000320


	//----- nvinfo : EIATTR_MAX_THREADS
	.align		4
.L_19:
        /*005c*/ 	.byte	0x04, 0x05
        /*005e*/ 	.short	(.L_21 - .L_20)
.L_20:
        /*0060*/ 	.word	0x00000080
        /*0064*/ 	.word	0x00000001
        /*0068*/ 	.word	0x00000001


	//----- nvinfo : EIATTR_CBANK_PARAM_SIZE
	.align		4
.L_21:
        /*006c*/ 	.byte	0x03, 0x19
        /*006e*/ 	.short	0x0018


	//----- nvinfo : EIATTR_PARAM_CBANK
	.align		4
        /*0070*/ 	.byte	0x04, 0x0a
        /*0072*/ 	.short	(.L_23 - .L_22)
	.align		4
.L_22:
        /*0074*/ 	.word	index@(.nv.constant0.triton_)
        /*0078*/ 	.short	0x0210
        /*007a*/ 	.short	0x0018


	//----- nvinfo : EIATTR_SW_WAR
	.align		4
.L_23:
        /*007c*/ 	.byte	0x04, 0x36
        /*007e*/ 	.short	(.L_25 - .L_24)
.L_24:
        /*0080*/ 	.word	0x00000008
.L_25:


//--------------------- .nv.callgraph             --------------------------
	.section	.nv.callgraph,"",@"SHT_CUDA_CALLGRAPH"
	.align	4
	.sectionentsize	8
	.align		4
        /*0000*/ 	.word	0x00000000
	.align		4
        /*0004*/ 	.word	0xffffffff
	.align		4
        /*0008*/ 	.word	0x00000000
	.align		4
        /*000c*/ 	.word	0xfffffffe
	.align		4
        /*0010*/ 	.word	0x00000000
	.align		4
        /*0014*/ 	.word	0xfffffffd
	.align		4
        /*0018*/ 	.word	0x00000000
	.align		4
        /*001c*/ 	.word	0xfffffffc


//--------------------- .text.triton_             --------------------------
	.section	.text.triton_,"ax",@progbits
	.align	128
        .global         triton_
        .type           triton_,@function
        .size           triton_,(.L_x_1 - triton_)
        .other          triton_,@"STO_CUDA_ENTRY STV_DEFAULT"
triton_:
.text.triton_:
[----:B------:R-:W0:Y:S02]  /*0000*/  LDC R1, c[0x0][0x28] ;  /* 0x00000a00ff017b82 */ /* 0x000e240000000800 */
[----:B------:R-:W1:Y:S01]  /*0010*/  S2R R0, SR_TID.X ;  /* 0x0000000000007919 */ /* 0x000e620000002100 */
[----:B------:R-:W-:Y:S01]  /*0020*/  ULDC.64 UR6, c[0x0][0x220] ;  /* 0x0000880000067ab9 */ /* 0x000fe20000000a00 */
[----:B------:R-:W2:Y:S01]  /*0030*/  LDC.64 R2, c[0x0][0x210] ;  /* 0x00008400ff027b82 */ /* 0x000ea20000000a00 */
[----:B------:R-:W-:Y:S01]  /*0040*/  USHF.R.U32.HI UR4, URZ, 0x1f, UR6 ;  /* 0x0000001f3f047899 */ /* 0x000fe20008011606 */
[----:B------:R-:W3:Y:S01]  /*0050*/  S2R R13, SR_CTAID.X ;  /* 0x00000000000d7919 */ /* 0x000ee20000002500 */
[----:B------:R-:W-:Y:S01]  /*0060*/  CS2R R14, SRZ ;  /* 0x00000000000e7805 */ /* 0x000fe2000001ff00 */
[----:B------:R-:W-:Y:S01]  /*0070*/  IMAD.MOV.U32 R12, RZ, RZ, RZ ;  /* 0x000000ffff0c7224 */ /* 0x000fe200078e00ff */
[----:B------:R-:W-:Y:S02]  /*0080*/  ULOP3.LUT UR5, UR4, UR6, URZ, 0xc0, !UPT ;  /* 0x0000000604057292 */ /* 0x000fe4000f8ec03f */
[----:B------:R-:W-:Y:S02]  /*0090*/  UIADD3 UR4, UR4, UR6, URZ ;  /* 0x0000000604047290 */ /* 0x000fe4000fffe03f */
[----:B------:R-:W-:-:S04]  /*00a0*/  UIADD3 UR5, -UR5, URZ, URZ ;  /* 0x0000003f05057290 */ /* 0x000fc8000fffe13f */
[----:B------:R-:W-:Y:S01]  /*00b0*/  ULEA.HI.SX32 UR4, UR4, UR5, 0x1f ;  /* 0x0000000504047291 */ /* 0x000fe2000f8ffa3f */
[----:B-1----:R-:W-:-:S05]  /*00c0*/  IMAD.SHL.U32 R0, R0, 0x2, RZ ;  /* 0x0000000200007824 */ /* 0x002fca00078e00ff */
[----:B------:R-:W-:-:S05]  /*00d0*/  LOP3.LUT R0, R0, 0xfe, RZ, 0xc0, !PT ;  /* 0x000000fe00007812 */ /* 0x000fca00078ec0ff */
[----:B---3--:R-:W-:Y:S02]  /*00e0*/  IMAD R13, R13, 0x100, R0 ;  /* 0x000001000d0d7824 */ /* 0x008fe400078e0200 */
[----:B------:R-:W-:Y:S02]  /*00f0*/  IMAD.MOV.U32 R0, RZ, RZ, RZ ;  /* 0x000000ffff007224 */ /* 0x000fe400078e00ff */
[C---:B------:R-:W-:Y:S01]  /*0100*/  VIADD R16, R13.reuse, 0x1 ;  /* 0x000000010d107836 */ /* 0x040fe20000000000 */
[C---:B------:R-:W-:Y:S01]  /*0110*/  ISETP.GE.AND P1, PT, R13.reuse, UR7, PT ;  /* 0x000000070d007c0c */ /* 0x040fe2000bf26270 */
[C---:B------:R-:W-:Y:S02]  /*0120*/  VIADD R5, R13.reuse, UR4 ;  /* 0x000000040d057c36 */ /* 0x040fe40008000000 */
[C---:B------:R-:W-:Y:S01]  /*0130*/  VIADD R9, R13.reuse, -UR4 ;  /* 0x800000040d097c36 */ /* 0x040fe20008000000 */
[C---:B------:R-:W-:Y:S01]  /*0140*/  ISETP.GE.AND P0, PT, R16.reuse, UR7, PT ;  /* 0x0000000710007c0c */ /* 0x040fe2000bf06270 */
[C---:B------:R-:W-:Y:S01]  /*0150*/  VIADD R7, R16.reuse, UR4 ;  /* 0x0000000410077c36 */ /* 0x040fe20008000000 */
[----:B------:R-:W-:Y:S01]  /*0160*/  ISETP.LT.AND P6, PT, R13, UR4, !P1 ;  /* 0x000000040d007c0c */ /* 0x000fe2000cfc1270 */
[--C-:B--2---:R-:W-:Y:S01]  /*0170*/  IMAD.WIDE R4, R5, 0x4, R2.reuse ;  /* 0x0000000405047825 */ /* 0x104fe200078e0202 */
[----:B------:R-:W-:Y:S01]  /*0180*/  ISETP.GE.AND P5, PT, R13, UR4, !P1 ;  /* 0x000000040d007c0c */ /* 0x000fe2000cfa6270 */
[----:B------:R-:W-:Y:S01]  /*0190*/  ULDC.64 UR6, c[0x0][0x208] ;  /* 0x0000820000067ab9 */ /* 0x000fe20000000a00 */
[C---:B------:R-:W-:Y:S01]  /*01a0*/  ISETP.LT.AND P4, PT, R16.reuse, UR4, !P0 ;  /* 0x0000000410007c0c */ /* 0x040fe2000c781270 */
[C---:B------:R-:W-:Y:S01]  /*01b0*/  VIADD R11, R16.reuse, -UR4 ;  /* 0x80000004100b7c36 */ /* 0x040fe20008000000 */
[----:B------:R-:W-:Y:S01]  /*01c0*/  ISETP.GE.AND P2, PT, R16, UR4, !P0 ;  /* 0x0000000410007c0c */ /* 0x000fe2000c746270 */
[----:B------:R-:W-:-:S04]  /*01d0*/  IMAD.WIDE R8, R9, 0x4, R2 ;  /* 0x0000000409087825 */ /* 0x000fc800078e0202 */
[--C-:B------:R-:W-:Y:S02]  /*01e0*/  IMAD.WIDE R6, R7, 0x4, R2.reuse ;  /* 0x0000000407067825 */ /* 0x100fe400078e0202 */
[----:B------:R-:W2:Y:S02]  /*01f0*/  @P6 LDG.E.EL R0, desc[UR6][R4.64] ;  /* 0x0000000604006981 */ /* 0x000ea4000c2e1900 */
[----:B------:R-:W-:Y:S02]  /*0200*/  IMAD.WIDE R2, R11, 0x4, R2 ;  /* 0x000000040b027825 */ /* 0x000fe400078e0202 */
[----:B------:R-:W3:Y:S01]  /*0210*/  @P5 LDG.E.EL R14, desc[UR6][R8.64] ;  /* 0x00000006080e5981 */ /* 0x000ee2000c2e1900 */
[----:B------:R-:W1:Y:S03]  /*0220*/  LDC.64 R10, c[0x0][0x218] ;  /* 0x00008600ff0a7b82 */ /* 0x000e660000000a00 */
[----:B------:R-:W4:Y:S04]  /*0230*/  @P4 LDG.E.EL R12, desc[UR6][R6.64] ;  /* 0x00000006060c4981 */ /* 0x000f28000c2e1900 */
[----:B------:R-:W5:Y:S01]  /*0240*/  @P2 LDG.E.EL R15, desc[UR6][R2.64] ;  /* 0x00000006020f2981 */ /* 0x000f62000c2e1900 */
[----:B------:R-:W-:-:S02]  /*0250*/  ISETP.GE.AND P3, PT, R16, UR4, PT ;  /* 0x0000000410007c0c */ /* 0x000fc4000bf66270 */
[----:B--2---:R-:W-:Y:S02]  /*0260*/  SEL R0, R0, RZ, P6 ;  /* 0x000000ff00007207 */ /* 0x004fe40003000000 */
[----:B------:R-:W-:Y:S02]  /*0270*/  ISETP.GE.AND P6, PT, R13, UR4, PT ;  /* 0x000000040d007c0c */ /* 0x000fe4000bfc6270 */
[----:B---3--:R-:W-:Y:S02]  /*0280*/  SEL R17, R14, RZ, P5 ;  /* 0x000000ff0e117207 */ /* 0x008fe40002800000 */
[----:B----4-:R-:W-:Y:S02]  /*0290*/  SEL R12, R12, RZ, P4 ;  /* 0x000000ff0c0c7207 */ /* 0x010fe40002000000 */
[----:B------:R-:W-:-:S03]  /*02a0*/  SEL R5, R0, R17, !P6 ;  /* 0x0000001100057207 */ /* 0x000fc60007000000 */
[----:B-----5:R-:W-:-:S04]  /*02b0*/  @P3 SEL R12, R15, RZ, P2 ;  /* 0x000000ff0f0c3207 */ /* 0x020fc80001000000 */
[----:B------:R-:W-:Y:S01]  /*02c0*/  F2FP.BF16.F32.PACK_AB R12, R12, R5 ;  /* 0x000000050c0c723e */ /* 0x000fe200000010ff */
[----:B-1----:R-:W-:-:S05]  /*02d0*/  IMAD.WIDE R4, R13, 0x2, R10 ;  /* 0x000000020d047825 */ /* 0x002fca00078e020a */
[----:B------:R1:W-:Y:S01]  /*02e0*/  @!P1 STG.E.U16 desc[UR6][R4.64], R12 ;  /* 0x0000000c04009986 */ /* 0x0003e2000c101506 */
[----:B------:R-:W-:Y:S05]  /*02f0*/  @P0 EXIT ;  /* 0x000000000000094d */ /* 0x000fea0003800000 */
[----:B------:R-:W-:-:S05]  /*0300*/  PRMT R2, R12, 0x7632, R2 ;  /* 0x000076320c027816 */ /* 0x000fca0000000002 */
[----:B------:R-:W-:Y:S01]  /*0310*/  STG.E.U16 desc[UR6][R4.64+0x2], R2 ;  /* 0x0000020204007986 */ /* 0x000fe2000c101506 */
[----:B------:R-:W-:Y:S05]  /*0320*/  EXIT ;  /* 0x000000000000794d */ /* 0x000fea0003800000 */
.L_x_0:
[----:B------:R-:W-:-:S00]  /*0330*/  BRA `(.L_x_0) ;  /* 0xfffffffc00fc7947 */ /* 0x000fc0000383ffff */
[----:B------:R-:W-:-:S00]  /*0340*/  NOP ;  /* 0x0000000000007918 */ /* 0x000fc00000000000 */
        /* <DEDUP_REMOVED lines=11> */
.L_x_1:


//--------------------- .nv.constant0.triton_     --------------------------
	.section	.nv.constant0.triton_,"a",@progbits
	.sectionflags	@""
	.align	4
.nv.constant0.triton_:
	.zero		552
